	.headerflags	@"EF_CUDA_TEXMODE_UNIFIED EF_CUDA_64BIT_ADDRESS EF_CUDA_ACCELERATORS EF_CUDA_SM90 EF_CUDA_VIRTUAL_SM(EF_CUDA_SM90)"
	.elftype	@"ET_EXEC"


//--------------------- .nv.info                  --------------------------
	.section	.nv.info,"",@"SHT_CUDA_INFO"
	.align	4


	//----- nvinfo : EIATTR_REGCOUNT
	.align		4
        /*0000*/ 	.byte	0x04, 0x2f
        /*0002*/ 	.short	(.L_1 - .L_0)
	.align		4
.L_0:
        /*0004*/ 	.word	index@(triton_poi_fused_add_clamp_17)
        /*0008*/ 	.word	0x00000008


	//----- nvinfo : EIATTR_MIN_STACK_SIZE
	.align		4
.L_1:
        /*000c*/ 	.byte	0x04, 0x12
        /*000e*/ 	.short	(.L_3 - .L_2)
	.align		4
.L_2:
        /*0010*/ 	.word	index@(triton_poi_fused_add_clamp_17)
        /*0014*/ 	.word	0x00000000


	//----- nvinfo : EIATTR_FRAME_SIZE
	.align		4
.L_3:
        /*0018*/ 	.byte	0x04, 0x11
        /*001a*/ 	.short	(.L_5 - .L_4)
	.align		4
.L_4:
        /*001c*/ 	.word	index@(triton_poi_fused_add_clamp_17)
        /*0020*/ 	.word	0x00000000


	//----- nvinfo : EIATTR_MIN_STACK_SIZE
	.align		4
.L_5:
        /*0024*/ 	.byte	0x04, 0x12
        /*0026*/ 	.short	(.L_7 - .L_6)
	.align		4
.L_6:
        /*0028*/ 	.word	index@(triton_poi_fused_add_clamp_17)
        /*002c*/ 	.word	0x00000000
.L_7:


//--------------------- .nv.info.triton_poi_fused_add_clamp_17 --------------------------
	.section	.nv.info.triton_poi_fused_add_clamp_17,"",@"SHT_CUDA_INFO"
	.sectionflags	@""
	.align	4


	//----- nvinfo : EIATTR_CUDA_API_VERSION
	.align		4
        /*0000*/ 	.byte	0x04, 0x37
        /*0002*/ 	.short	(.L_9 - .L_8)
.L_8:
        /*0004*/ 	.word	0x0000007c


	//----- nvinfo : EIATTR_KPARAM_INFO
	.align		4
.L_9:
        /*0008*/ 	.byte	0x04, 0x17
        /*000a*/ 	.short	(.L_11 - .L_10)
.L_10:
        /*000c*/ 	.word	0x00000000
        /*0010*/ 	.short	0x0001
        /*0012*/ 	.short	0x0008
        /*0014*/ 	.byte	0x00, 0xf0, 0x11, 0x00


	//----- nvinfo : EIATTR_KPARAM_INFO
	.align		4
.L_11:
        /*0018*/ 	.byte	0x04, 0x17
        /*001a*/ 	.short	(.L_13 - .L_12)
.L_12:
        /*001c*/ 	.word	0x00000000
        /*0020*/ 	.short	0x0000
        /*0022*/ 	.short	0x0000
        /*0024*/ 	.byte	0x00, 0xf4, 0x21, 0x00


	//----- nvinfo : EIATTR_SPARSE_MMA_MASK
	.align		4
.L_13:
        /*0028*/ 	.byte	0x03, 0x50
        /*002a*/ 	.short	0x0000


	//----- nvinfo : EIATTR_MAXREG_COUNT
	.align		4
        /*002c*/ 	.byte	0x03, 0x1b
        /*002e*/ 	.short	0x00ff


	//----- nvinfo : EIATTR_EXIT_INSTR_OFFSETS
	.align		4
        /*0030*/ 	.byte	0x04, 0x1c
        /*0032*/ 	.short	(.L_15 - .L_14)


	//   ....[0]....
.L_14:
        /*0034*/ 	.word	0x00000120


	//   ....[1]....
        /*0038*/ 	.word	0x00000150


	//----- nvinfo : EIATTR_REQNTID
	.align		4
.L_15:
        /*003c*/ 	.byte	0x04, 0x10
        /*003e*/ 	.short	(.L_17 - .L_16)
.L_16:
        /*0040*/ 	.word	0x00000020
        /*0044*/ 	.word	0x00000001
        /*0048*/ 	.word	0x00000001


	//----- nvinfo : EIATTR_CBANK_PARAM_SIZE
	.align		4
.L_17:
        /*004c*/ 	.byte	0x03, 0x19
        /*004e*/ 	.short	0x000c


	//----- nvinfo : EIATTR_PARAM_CBANK
	.align		4
        /*0050*/ 	.byte	0x04, 0x0a
        /*0052*/ 	.short	(.L_19 - .L_18)
	.align		4
.L_18:
        /*0054*/ 	.word	index@(.nv.constant0.triton_poi_fused_add_clamp_17)
        /*0058*/ 	.short	0x0210
        /*005a*/ 	.short	0x000c


	//----- nvinfo : EIATTR_SW_WAR
	.align		4
.L_19:
        /*005c*/ 	.byte	0x04, 0x36
        /*005e*/ 	.short	(.L_21 - .L_20)
.L_20:
        /*0060*/ 	.word	0x00000008
.L_21:


//--------------------- .nv.callgraph             --------------------------
	.section	.nv.callgraph,"",@"SHT_CUDA_CALLGRAPH"
	.align	4
	.sectionentsize	8
	.align		4
        /*0000*/ 	.word	0x00000000
	.align		4
        /*0004*/ 	.word	0xffffffff
	.align		4
        /*0008*/ 	.word	0x00000000
	.align		4
        /*000c*/ 	.word	0xfffffffe
	.align		4
        /*0010*/ 	.word	0x00000000
	.align		4
        /*0014*/ 	.word	0xfffffffd
	.align		4
        /*0018*/ 	.word	0x00000000
	.align		4
        /*001c*/ 	.word	0xfffffffc


//--------------------- .text.triton_poi_fused_add_clamp_17 --------------------------
	.section	.text.triton_poi_fused_add_clamp_17,"ax",@progbits
	.align	128
        .global         triton_poi_fused_add_clamp_17
        .type           triton_poi_fused_add_clamp_17,@function
        .size           triton_poi_fused_add_clamp_17,(.L_x_1 - triton_poi_fused_add_clamp_17)
        .other          triton_poi_fused_add_clamp_17,@"STO_CUDA_ENTRY STV_DEFAULT"
triton_poi_fused_add_clamp_17:
.text.triton_poi_fused_add_clamp_17:
[----:B------:R-:W0:Y:S02]  /*0000*/  LDC R1, c[0x0][0x28] ;  /* 0x00000a00ff017b82 */ /* 0x000e240000000800 */
[----:B------:R-:W1:Y:S01]  /*0010*/  S2R R2, SR_TID.X ;  /* 0x0000000000027919 */ /* 0x000e620000002100 */
[----:B------:R-:W-:Y:S01]  /*0020*/  IMAD.MOV.U32 R5, RZ, RZ, 0x3fc00000 ;  /* 0x3fc00000ff057424 */ /* 0x000fe200078e00ff */
[----:B------:R-:W2:Y:S01]  /*0030*/  S2R R3, SR_CTAID.X ;  /* 0x0000000000037919 */ /* 0x000ea20000002500 */
[C---:B-1----:R-:W-:Y:S02]  /*0040*/  LOP3.LUT R0, R2.reuse, 0x3, RZ, 0xc0, !PT ;  /* 0x0000000302007812 */ /* 0x042fe400078ec0ff */
[----:B------:R-:W-:-:S03]  /*0050*/  LOP3.LUT P0, RZ, R2, 0x1c, RZ, 0xc0, !PT ;  /* 0x0000001c02ff7812 */ /* 0x000fc6000780c0ff */
[----:B--2---:R-:W-:-:S05]  /*0060*/  IMAD R3, R3, 0x4, R0 ;  /* 0x0000000403037824 */ /* 0x004fca00078e0200 */
[----:B------:R-:W-:Y:S02]  /*0070*/  I2FP.F32.S32 R0, R3 ;  /* 0x0000000300007245 */ /* 0x000fe40000201400 */
[----:B------:R-:W-:-:S03]  /*0080*/  ISETP.LT.AND P0, PT, R3, 0x4, !P0 ;  /* 0x000000040300780c */ /* 0x000fc60004701270 */
[----:B------:R-:W-:-:S04]  /*0090*/  FADD R0, R0, 0.5 ;  /* 0x3f00000000007421 */ /* 0x000fc80000000000 */
[----:B------:R-:W-:Y:S02]  /*00a0*/  FFMA R0, R0, R5, -0.5 ;  /* 0xbf00000000007423 */ /* 0x000fe40000000005 */
[----:B------:R-:W1:Y:S03]  /*00b0*/  LDC.64 R4, c[0x0][0x210] ;  /* 0x00008400ff047b82 */ /* 0x000e660000000a00 */
[----:B------:R-:W-:-:S06]  /*00c0*/  FMNMX R0, RZ, R0, !PT ;  /* 0x00000000ff007209 */ /* 0x000fcc0007800000 */
[----:B------:R-:W2:Y:S02]  /*00d0*/  F2I.TRUNC.NTZ R0, R0 ;  /* 0x0000000000007305 */ /* 0x000ea4000020f100 */
[----:B--2---:R-:W-:Y:S01]  /*00e0*/  VIMNMX R2, R0, 0x4, PT ;  /* 0x0000000400027848 */ /* 0x004fe20003fe0100 */
[----:B-1----:R-:W-:-:S04]  /*00f0*/  IMAD.WIDE R4, R3, 0x8, R4 ;  /* 0x0000000803047825 */ /* 0x002fc800078e0204 */
[----:B------:R-:W-:-:S05]  /*0100*/  VIADD R2, R2, 0x1 ;  /* 0x0000000102027836 */ /* 0x000fca0000000000 */
[----:B------:R-:W-:Y:S01]  /*0110*/  SHF.R.S32.HI R3, RZ, 0x1f, R2 ;  /* 0x0000001fff037819 */ /* 0x000fe20000011402 */
[----:B------:R-:W-:Y:S06]  /*0120*/  @!P0 EXIT ;  /* 0x000000000000894d */ /* 0x000fec0003800000 */
[----:B------:R-:W-:Y:S02]  /*0130*/  ULDC.64 UR4, c[0x0][0x208] ;  /* 0x0000820000047ab9 */ /* 0x000fe40000000a00 */
[----:B------:R-:W-:Y:S01]  /*0140*/  STG.E.64 desc[UR4][R4.64], R2 ;  /* 0x0000000204007986 */ /* 0x000fe2000c101b04 */
[----:B------:R-:W-:Y:S05]  /*0150*/  EXIT ;  /* 0x000000000000794d */ /* 0x000fea0003800000 */
.L_x_0:
[----:B------:R-:W-:-:S00]  /*0160*/  BRA `(.L_x_0) ;  /* 0xfffffffc00fc7947 */ /* 0x000fc0000383ffff */
[----:B------:R-:W-:-:S00]  /*0170*/  NOP ;  /* 0x0000000000007918 */ /* 0x000fc00000000000 */
        /* <DEDUP_REMOVED lines=8> */
.L_x_1:


//--------------------- .nv.constant0.triton_poi_fused_add_clamp_17 --------------------------
	.section	.nv.constant0.triton_poi_fused_add_clamp_17,"a",@progbits
	.sectionflags	@""
	.align	4
.nv.constant0.triton_poi_fused_add_clamp_17:
	.zero		540
